//
// Generated by NVIDIA NVVM Compiler
//
// Compiler Build ID: CL-36424714
// Cuda compilation tools, release 13.0, V13.0.88
// Based on NVVM 20.0.0
//

.version 9.0
.target sm_100
.address_size 64

	// .globl	_Z20matrixMultiplicationPKiS0_Pii

.visible .entry _Z20matrixMultiplicationPKiS0_Pii(
	.param .u64 .ptr .align 1 _Z20matrixMultiplicationPKiS0_Pii_param_0,
	.param .u64 .ptr .align 1 _Z20matrixMultiplicationPKiS0_Pii_param_1,
	.param .u64 .ptr .align 1 _Z20matrixMultiplicationPKiS0_Pii_param_2,
	.param .u32 _Z20matrixMultiplicationPKiS0_Pii_param_3
)
{
	.reg .pred 	%p<11>;
	.reg .b32 	%r<106>;
	.reg .b64 	%rd<53>;

	ld.param.u64 	%rd11, [_Z20matrixMultiplicationPKiS0_Pii_param_0];
	ld.param.u64 	%rd12, [_Z20matrixMultiplicationPKiS0_Pii_param_1];
	ld.param.u32 	%r32, [_Z20matrixMultiplicationPKiS0_Pii_param_3];
	cvta.to.global.u64 	%rd1, %rd12;
	cvta.to.global.u64 	%rd2, %rd11;
	mov.u32 	%r33, %ctaid.x;
	mov.u32 	%r34, %ntid.x;
	mov.u32 	%r35, %tid.x;
	mad.lo.s32 	%r1, %r33, %r34, %r35;
	mul.lo.s32 	%r36, %r32, %r32;
	setp.ge.s32 	%p1, %r1, %r36;
	@%p1 bra 	$L__BB0_14;
	rem.s32 	%r2, %r1, %r32;
	setp.lt.s32 	%p2, %r32, 1;
	mov.b32 	%r105, 0;
	@%p2 bra 	$L__BB0_13;
	sub.s32 	%r92, %r1, %r2;
	and.b32  	%r4, %r32, 7;
	setp.lt.u32 	%p3, %r32, 8;
	mov.b32 	%r100, 0;
	mov.u32 	%r105, %r100;
	@%p3 bra 	$L__BB0_5;
	and.b32  	%r100, %r32, 2147483640;
	neg.s32 	%r94, %r100;
	mul.wide.u32 	%rd13, %r32, 4;
	add.s64 	%rd3, %rd1, %rd13;
	mul.wide.u32 	%rd14, %r32, 8;
	add.s64 	%rd4, %rd1, %rd14;
	mul.wide.u32 	%rd15, %r32, 12;
	add.s64 	%rd5, %rd1, %rd15;
	mul.wide.u32 	%rd16, %r32, 16;
	add.s64 	%rd6, %rd1, %rd16;
	mul.wide.u32 	%rd17, %r32, 20;
	add.s64 	%rd7, %rd1, %rd17;
	mul.wide.u32 	%rd18, %r32, 24;
	add.s64 	%rd8, %rd1, %rd18;
	mul.wide.u32 	%rd19, %r32, 28;
	add.s64 	%rd9, %rd1, %rd19;
	mov.b32 	%r105, 0;
	mov.u32 	%r93, %r2;
$L__BB0_4:
	.pragma "nounroll";
	mul.wide.s32 	%rd20, %r93, 4;
	add.s64 	%rd21, %rd3, %rd20;
	add.s64 	%rd22, %rd4, %rd20;
	add.s64 	%rd23, %rd5, %rd20;
	add.s64 	%rd24, %rd6, %rd20;
	add.s64 	%rd25, %rd7, %rd20;
	add.s64 	%rd26, %rd8, %rd20;
	add.s64 	%rd27, %rd9, %rd20;
	add.s64 	%rd28, %rd1, %rd20;
	mul.wide.s32 	%rd29, %r92, 4;
	add.s64 	%rd30, %rd2, %rd29;
	ld.global.u32 	%r41, [%rd30];
	ld.global.u32 	%r42, [%rd28];
	mad.lo.s32 	%r43, %r42, %r41, %r105;
	ld.global.u32 	%r44, [%rd30+4];
	ld.global.u32 	%r45, [%rd21];
	mad.lo.s32 	%r46, %r45, %r44, %r43;
	ld.global.u32 	%r47, [%rd30+8];
	ld.global.u32 	%r48, [%rd22];
	mad.lo.s32 	%r49, %r48, %r47, %r46;
	ld.global.u32 	%r50, [%rd30+12];
	ld.global.u32 	%r51, [%rd23];
	mad.lo.s32 	%r52, %r51, %r50, %r49;
	ld.global.u32 	%r53, [%rd30+16];
	ld.global.u32 	%r54, [%rd24];
	mad.lo.s32 	%r55, %r54, %r53, %r52;
	ld.global.u32 	%r56, [%rd30+20];
	ld.global.u32 	%r57, [%rd25];
	mad.lo.s32 	%r58, %r57, %r56, %r55;
	ld.global.u32 	%r59, [%rd30+24];
	ld.global.u32 	%r60, [%rd26];
	mad.lo.s32 	%r61, %r60, %r59, %r58;
	ld.global.u32 	%r62, [%rd30+28];
	ld.global.u32 	%r63, [%rd27];
	mad.lo.s32 	%r105, %r63, %r62, %r61;
	add.s32 	%r94, %r94, 8;
	shl.b32 	%r64, %r32, 3;
	add.s32 	%r93, %r93, %r64;
	add.s32 	%r92, %r92, 8;
	setp.ne.s32 	%p4, %r94, 0;
	@%p4 bra 	$L__BB0_4;
$L__BB0_5:
	setp.eq.s32 	%p5, %r4, 0;
	@%p5 bra 	$L__BB0_13;
	sub.s32 	%r18, %r1, %r2;
	and.b32  	%r19, %r32, 3;
	setp.lt.u32 	%p6, %r4, 4;
	@%p6 bra 	$L__BB0_8;
	add.s32 	%r66, %r18, %r100;
	mul.wide.s32 	%rd31, %r66, 4;
	add.s64 	%rd32, %rd2, %rd31;
	ld.global.u32 	%r67, [%rd32];
	mad.lo.s32 	%r68, %r100, %r32, %r2;
	mul.wide.s32 	%rd33, %r68, 4;
	add.s64 	%rd34, %rd1, %rd33;
	ld.global.u32 	%r69, [%rd34];
	mad.lo.s32 	%r70, %r69, %r67, %r105;
	ld.global.u32 	%r71, [%rd32+4];
	mul.wide.u32 	%rd35, %r32, 4;
	add.s64 	%rd36, %rd34, %rd35;
	ld.global.u32 	%r72, [%rd36];
	mad.lo.s32 	%r73, %r72, %r71, %r70;
	ld.global.u32 	%r74, [%rd32+8];
	add.s64 	%rd37, %rd36, %rd35;
	ld.global.u32 	%r75, [%rd37];
	mad.lo.s32 	%r76, %r75, %r74, %r73;
	ld.global.u32 	%r77, [%rd32+12];
	add.s64 	%rd38, %rd37, %rd35;
	ld.global.u32 	%r78, [%rd38];
	mad.lo.s32 	%r105, %r78, %r77, %r76;
	add.s32 	%r100, %r100, 4;
$L__BB0_8:
	setp.eq.s32 	%p7, %r19, 0;
	@%p7 bra 	$L__BB0_13;
	setp.eq.s32 	%p8, %r19, 1;
	@%p8 bra 	$L__BB0_11;
	add.s32 	%r80, %r18, %r100;
	mul.wide.s32 	%rd39, %r80, 4;
	add.s64 	%rd40, %rd2, %rd39;
	ld.global.u32 	%r81, [%rd40];
	mad.lo.s32 	%r82, %r100, %r32, %r2;
	mul.wide.s32 	%rd41, %r82, 4;
	add.s64 	%rd42, %rd1, %rd41;
	ld.global.u32 	%r83, [%rd42];
	mad.lo.s32 	%r84, %r83, %r81, %r105;
	ld.global.u32 	%r85, [%rd40+4];
	mul.wide.u32 	%rd43, %r32, 4;
	add.s64 	%rd44, %rd42, %rd43;
	ld.global.u32 	%r86, [%rd44];
	mad.lo.s32 	%r105, %r86, %r85, %r84;
	add.s32 	%r100, %r100, 2;
$L__BB0_11:
	and.b32  	%r87, %r32, 1;
	setp.eq.b32 	%p9, %r87, 1;
	not.pred 	%p10, %p9;
	@%p10 bra 	$L__BB0_13;
	add.s32 	%r88, %r18, %r100;
	mul.wide.s32 	%rd45, %r88, 4;
	add.s64 	%rd46, %rd2, %rd45;
	ld.global.u32 	%r89, [%rd46];
	mad.lo.s32 	%r90, %r100, %r32, %r2;
	mul.wide.s32 	%rd47, %r90, 4;
	add.s64 	%rd48, %rd1, %rd47;
	ld.global.u32 	%r91, [%rd48];
	mad.lo.s32 	%r105, %r91, %r89, %r105;
$L__BB0_13:
	ld.param.u64 	%rd52, [_Z20matrixMultiplicationPKiS0_Pii_param_2];
	cvta.to.global.u64 	%rd49, %rd52;
	mul.wide.s32 	%rd50, %r1, 4;
	add.s64 	%rd51, %rd49, %rd50;
	st.global.u32 	[%rd51], %r105;
$L__BB0_14:
	ret;

}


// ===== COMPILED SASS (sm_100) =====

	.target	sm_100

	.elftype	@"ET_EXEC"


//--------------------- .note.nv.tkinfo           --------------------------
	.section	.note.nv.tkinfo,"",@"SHT_NOTE"
	.sectionflags	@"SHF_NOTE_NV_TKINFO"
	.tkinfo
        /*0018*/ 	.word	0x00000002
        /*0030*/ 	.string	""
        /*0030*/ 	.string	"ptxas"
        /*0030*/ 	.string	"Cuda compilation tools, release 13.0, V13.0.88"
        /*0030*/ 	.string	"Build cuda_13.0.r13.0/compiler.36424714_0"
        /*0030*/ 	.string	"-arch sm_100 -m 64 "



//--------------------- .note.nv.cuinfo           --------------------------
	.section	.note.nv.cuinfo,"",@"SHT_NOTE"
	.sectionflags	@"SHF_NOTE_NV_CUINFO"
        /*0018*/ 	.short	0x0002
        /*001a*/ 	.short	0x0064
        /*001c*/ 	.short	0x0082
	.zero		2


//--------------------- .nv.info                  --------------------------
	.section	.nv.info,"",@"SHT_CUDA_INFO"
	.align	4


	//----- nvinfo : EIATTR_REGCOUNT
	.align		4
        /*0000*/ 	.byte	0x04, 0x2f
        /*0002*/ 	.short	(.L_1 - .L_0)
	.align		4
.L_0:
        /*0004*/ 	.word	index@(_Z20matrixMultiplicationPKiS0_Pii)
        /*0008*/ 	.word	0x0000001f


	//----- nvinfo : EIATTR_FRAME_SIZE
	.align		4
.L_1:
        /*000c*/ 	.byte	0x04, 0x11
        /*000e*/ 	.short	(.L_3 - .L_2)
	.align		4
.L_2:
        /*0010*/ 	.word	index@(_Z20matrixMultiplicationPKiS0_Pii)
        /*0014*/ 	.word	0x00000000


	//----- nvinfo : EIATTR_MIN_STACK_SIZE
	.align		4
.L_3:
        /*0018*/ 	.byte	0x04, 0x12
        /*001a*/ 	.short	(.L_5 - .L_4)
	.align		4
.L_4:
        /*001c*/ 	.word	index@(_Z20matrixMultiplicationPKiS0_Pii)
        /*0020*/ 	.word	0x00000000
.L_5:


//--------------------- .nv.compat                --------------------------
	.section	.nv.compat,"",@"SHT_CUDA_COMPAT_INFO"
	.align	4
        /*0000*/ 	.byte	0x02, 0x09, 0x00, 0x00, 0x02, 0x02, 0x01, 0x00, 0x02, 0x05, 0x05, 0x00, 0x03, 0x07, 0x01, 0x01
        /*0010*/ 	.byte	0x02, 0x03, 0x00, 0x00, 0x02, 0x06, 0x01, 0x00, 0x04, 0x0b, 0x08, 0x00, 0x09, 0x00, 0x00, 0x00
        /*0020*/ 	.byte	0x00, 0x00, 0x00, 0x00


//--------------------- .nv.info._Z20matrixMultiplicationPKiS0_Pii --------------------------
	.section	.nv.info._Z20matrixMultiplicationPKiS0_Pii,"",@"SHT_CUDA_INFO"
	.sectionflags	@""
	.align	4


	//----- nvinfo : EIATTR_CUDA_API_VERSION
	.align		4
        /*0000*/ 	.byte	0x04, 0x37
        /*0002*/ 	.short	(.L_7 - .L_6)
.L_6:
        /*0004*/ 	.word	0x00000082


	//----- nvinfo : EIATTR_KPARAM_INFO
	.align		4
.L_7:
        /*0008*/ 	.byte	0x04, 0x17
        /*000a*/ 	.short	(.L_9 - .L_8)
.L_8:
        /*000c*/ 	.word	0x00000000
        /*0010*/ 	.short	0x0003
        /*0012*/ 	.short	0x0018
        /*0014*/ 	.byte	0x00, 0xf0, 0x11, 0x00


	//----- nvinfo : EIATTR_KPARAM_INFO
	.align		4
.L_9:
        /*0018*/ 	.byte	0x04, 0x17
        /*001a*/ 	.short	(.L_11 - .L_10)
.L_10:
        /*001c*/ 	.word	0x00000000
        /*0020*/ 	.short	0x0002
        /*0022*/ 	.short	0x0010
        /*0024*/ 	.byte	0x00, 0xf5, 0x21, 0x00


	//----- nvinfo : EIATTR_KPARAM_INFO
	.align		4
.L_11:
        /*0028*/ 	.byte	0x04, 0x17
        /*002a*/ 	.short	(.L_13 - .L_12)
.L_12:
        /*002c*/ 	.word	0x00000000
        /*0030*/ 	.short	0x0001
        /*0032*/ 	.short	0x0008
        /*0034*/ 	.byte	0x00, 0xf5, 0x21, 0x00


	//----- nvinfo : EIATTR_KPARAM_INFO
	.align		4
.L_13:
        /*0038*/ 	.byte	0x04, 0x17
        /*003a*/ 	.short	(.L_15 - .L_14)
.L_14:
        /*003c*/ 	.word	0x00000000
        /*0040*/ 	.short	0x0000
        /*0042*/ 	.short	0x0000
        /*0044*/ 	.byte	0x00, 0xf5, 0x21, 0x00


	//----- nvinfo : EIATTR_SPARSE_MMA_MASK
	.align		4
.L_15:
        /*0048*/ 	.byte	0x03, 0x50
        /*004a*/ 	.short	0x0000


	//----- nvinfo : EIATTR_MAXREG_COUNT
	.align		4
        /*004c*/ 	.byte	0x03, 0x1b
        /*004e*/ 	.short	0x00ff


	//----- nvinfo : EIATTR_MERCURY_ISA_VERSION
	.align		4
        /*0050*/ 	.byte	0x03, 0x5f
        /*0052*/ 	.short	0x0101


	//----- nvinfo : EIATTR_VRC_CTA_INIT_COUNT
	.align		4
        /*0054*/ 	.byte	0x02, 0x4a
	.zero		1
	.zero		1


	//----- nvinfo : EIATTR_EXIT_INSTR_OFFSETS
	.align		4
        /*0058*/ 	.byte	0x04, 0x1c
        /*005a*/ 	.short	(.L_17 - .L_16)


	//   ....[0]....
.L_16:
        /*005c*/ 	.word	0x00000080


	//   ....[1]....
        /*0060*/ 	.word	0x00000af0


	//----- nvinfo : EIATTR_CBANK_PARAM_SIZE
	.align		4
.L_17:
        /*0064*/ 	.byte	0x03, 0x19
        /*0066*/ 	.short	0x001c


	//----- nvinfo : EIATTR_PARAM_CBANK
	.align		4
        /*0068*/ 	.byte	0x04, 0x0a
        /*006a*/ 	.short	(.L_19 - .L_18)
	.align		4
.L_18:
        /*006c*/ 	.word	index@(.nv.constant0._Z20matrixMultiplicationPKiS0_Pii)
        /*0070*/ 	.short	0x0380
        /*0072*/ 	.short	0x001c


	//----- nvinfo : EIATTR_SW_WAR
	.align		4
.L_19:
        /*0074*/ 	.byte	0x04, 0x36
        /*0076*/ 	.short	(.L_21 - .L_20)
.L_20:
        /*0078*/ 	.word	0x00000008
.L_21:


//--------------------- .nv.callgraph             --------------------------
	.section	.nv.callgraph,"",@"SHT_CUDA_CALLGRAPH"
	.align	4
	.sectionentsize	8
	.align		4
        /*0000*/ 	.word	0x00000000
	.align		4
        /*0004*/ 	.word	0xffffffff
	.align		4
        /*0008*/ 	.word	0x00000000
	.align		4
        /*000c*/ 	.word	0xfffffffe
	.align		4
        /*0010*/ 	.word	0x00000000
	.align		4
        /*0014*/ 	.word	0xfffffffd
	.align		4
        /*0018*/ 	.word	0x00000000
	.align		4
        /*001c*/ 	.word	0xfffffffc


//--------------------- .text._Z20matrixMultiplicationPKiS0_Pii --------------------------
	.section	.text._Z20matrixMultiplicationPKiS0_Pii,"ax",@progbits
	.align	128
        .global         _Z20matrixMultiplicationPKiS0_Pii
        .type           _Z20matrixMultiplicationPKiS0_Pii,@function
        .size           _Z20matrixMultiplicationPKiS0_Pii,(.L_x_5 - _Z20matrixMultiplicationPKiS0_Pii)
        .other          _Z20matrixMultiplicationPKiS0_Pii,@"STO_CUDA_ENTRY STV_DEFAULT"
_Z20matrixMultiplicationPKiS0_Pii:
.text._Z20matrixMultiplicationPKiS0_Pii:
[----:B------:R-:W-:Y:S01]  /*0000*/  LDC R1, c[0x0][0x37c] ;  /* 0x0000df00ff017b82 */ /* 0x000fe20000000800 */
[----:B------:R-:W0:Y:S07]  /*0010*/  S2R R3, SR_TID.X ;  /* 0x0000000000037919 */ /* 0x000e2e0000002100 */
[----:B------:R-:W0:Y:S01]  /*0020*/  S2UR UR5, SR_CTAID.X ;  /* 0x00000000000579c3 */ /* 0x000e220000002500 */
[----:B------:R-:W1:Y:S07]  /*0030*/  LDCU UR18, c[0x0][0x398] ;  /* 0x00007300ff1277ac */ /* 0x000e6e0008000800 */
[----:B------:R-:W0:Y:S01]  /*0040*/  LDC R0, c[0x0][0x360] ;  /* 0x0000d800ff007b82 */ /* 0x000e220000000800 */
[----:B-1----:R-:W-:Y:S01]  /*0050*/  UIMAD UR4, UR18, UR18, URZ ;  /* 0x00000012120472a4 */ /* 0x002fe2000f8e02ff */
[----:B0-----:R-:W-:-:S05]  /*0060*/  IMAD R0, R0, UR5, R3 ;  /* 0x0000000500007c24 */ /* 0x001fca000f8e0203 */
[----:B------:R-:W-:-:S13]  /*0070*/  ISETP.GE.AND P0, PT, R0, UR4, PT ;  /* 0x0000000400007c0c */ /* 0x000fda000bf06270 */
[----:B------:R-:W-:Y:S05]  /*0080*/  @P0 EXIT ;  /* 0x000000000000094d */ /* 0x000fea0003800000 */
[----:B------:R-:W-:Y:S01]  /*0090*/  IABS R6, UR18 ;  /* 0x0000001200067c13 */ /* 0x000fe20008000000 */
[----:B------:R-:W-:Y:S01]  /*00a0*/  UISETP.GE.AND UP0, UPT, UR18, 0x1, UPT ;  /* 0x000000011200788c */ /* 0x000fe2000bf06270 */
[----:B------:R-:W-:Y:S01]  /*00b0*/  IABS R13, R0 ;  /* 0x00000000000d7213 */ /* 0x000fe20000000000 */
[----:B------:R-:W-:Y:S01]  /*00c0*/  IMAD.MOV.U32 R12, RZ, RZ, RZ ;  /* 0x000000ffff0c7224 */ /* 0x000fe200078e00ff */
[----:B------:R-:W0:Y:S01]  /*00d0*/  I2F.RP R4, R6 ;  /* 0x0000000600047306 */ /* 0x000e220000209400 */
[----:B------:R-:W-:Y:S01]  /*00e0*/  ISETP.GE.AND P2, PT, R0, RZ, PT ;  /* 0x000000ff0000720c */ /* 0x000fe20003f46270 */
[----:B------:R-:W1:Y:S06]  /*00f0*/  LDCU.64 UR16, c[0x0][0x358] ;  /* 0x00006b00ff1077ac */ /* 0x000e6c0008000a00 */
[----:B0-----:R-:W0:Y:S02]  /*0100*/  MUFU.RCP R4, R4 ;  /* 0x0000000400047308 */ /* 0x001e240000001000 */
[----:B0-----:R-:W-:-:S06]  /*0110*/  IADD3 R2, PT, PT, R4, 0xffffffe, RZ ;  /* 0x0ffffffe04027810 */ /* 0x001fcc0007ffe0ff */
[----:B------:R0:W2:Y:S02]  /*0120*/  F2I.FTZ.U32.TRUNC.NTZ R3, R2 ;  /* 0x0000000200037305 */ /* 0x0000a4000021f000 */
[----:B0-----:R-:W-:Y:S01]  /*0130*/  HFMA2 R2, -RZ, RZ, 0, 0 ;  /* 0x00000000ff027431 */ /* 0x001fe200000001ff */
[----:B--2---:R-:W-:-:S05]  /*0140*/  IADD3 R5, PT, PT, RZ, -R3, RZ ;  /* 0x80000003ff057210 */ /* 0x004fca0007ffe0ff */
[----:B------:R-:W-:-:S04]  /*0150*/  IMAD R5, R5, R6, RZ ;  /* 0x0000000605057224 */ /* 0x000fc800078e02ff */
[----:B------:R-:W-:-:S06]  /*0160*/  IMAD.HI.U32 R3, R3, R5, R2 ;  /* 0x0000000503037227 */ /* 0x000fcc00078e0002 */
[----:B------:R-:W-:-:S05]  /*0170*/  IMAD.HI.U32 R3, R3, R13, RZ ;  /* 0x0000000d03037227 */ /* 0x000fca00078e00ff */
[----:B------:R-:W-:-:S05]  /*0180*/  IADD3 R3, PT, PT, -R3, RZ, RZ ;  /* 0x000000ff03037210 */ /* 0x000fca0007ffe1ff */
[----:B------:R-:W-:-:S05]  /*0190*/  IMAD R13, R6, R3, R13 ;  /* 0x00000003060d7224 */ /* 0x000fca00078e020d */
[----:B------:R-:W-:-:S13]  /*01a0*/  ISETP.GT.U32.AND P0, PT, R6, R13, PT ;  /* 0x0000000d0600720c */ /* 0x000fda0003f04070 */
[----:B------:R-:W-:Y:S02]  /*01b0*/  @!P0 IADD3 R13, PT, PT, R13, -R6, RZ ;  /* 0x800000060d0d8210 */ /* 0x000fe40007ffe0ff */
[----:B------:R-:W-:Y:S02]  /*01c0*/  ISETP.NE.AND P0, PT, RZ, UR18, PT ;  /* 0x00000012ff007c0c */ /* 0x000fe4000bf05270 */
[----:B------:R-:W-:-:S13]  /*01d0*/  ISETP.GT.U32.AND P1, PT, R6, R13, PT ;  /* 0x0000000d0600720c */ /* 0x000fda0003f24070 */
[----:B------:R-:W-:-:S04]  /*01e0*/  @!P1 IADD3 R13, PT, PT, R13, -R6, RZ ;  /* 0x800000060d0d9210 */ /* 0x000fc80007ffe0ff */
[----:B------:R-:W-:Y:S02]  /*01f0*/  @!P2 IADD3 R13, PT, PT, -R13, RZ, RZ ;  /* 0x000000ff0d0da210 */ /* 0x000fe40007ffe1ff */
[----:B------:R-:W-:Y:S01]  /*0200*/  @!P0 LOP3.LUT R13, RZ, UR18, RZ, 0x33, !PT ;  /* 0x00000012ff0d8c12 */ /* 0x000fe2000f8e33ff */
[----:B-1----:R-:W-:Y:S06]  /*0210*/  BRA.U !UP0, `(.L_x_0) ;  /* 0x0000000908287547 */ /* 0x002fec000b800000 */
[----:B------:R-:W-:Y:S01]  /*0220*/  UISETP.GE.U32.AND UP1, UPT, UR18, 0x8, UPT ;  /* 0x000000081200788c */ /* 0x000fe2000bf26070 */
[----:B------:R-:W-:Y:S01]  /*0230*/  MOV R12, RZ ;  /* 0x000000ff000c7202 */ /* 0x000fe20000000f00 */
[----:B------:R-:W-:Y:S01]  /*0240*/  ULOP3.LUT UR19, UR18, 0x7, URZ, 0xc0, !UPT ;  /* 0x0000000712137892 */ /* 0x000fe2000f8ec0ff */
[----:B------:R-:W-:-:S03]  /*0250*/  UMOV UR4, URZ ;  /* 0x000000ff00047c82 */ /* 0x000fc60008000000 */
[----:B------:R-:W-:-:S03]  /*0260*/  UISETP.NE.AND UP0, UPT, UR19, URZ, UPT ;  /* 0x000000ff1300728c */ /* 0x000fc6000bf05270 */
[----:B------:R-:W-:Y:S08]  /*0270*/  BRA.U !UP1, `(.L_x_1) ;  /* 0x0000000109f87547 */ /* 0x000ff0000b800000 */
[----:B------:R-:W0:Y:S01]  /*0280*/  LDCU.64 UR20, c[0x0][0x388] ;  /* 0x00007100ff1477ac */ /* 0x000e220008000a00 */
[-C--:B------:R-:W-:Y:S02]  /*0290*/  IADD3 R14, PT, PT, R0, -R13.reuse, RZ ;  /* 0x8000000d000e7210 */ /* 0x080fe40007ffe0ff */
[----:B------:R-:W-:Y:S01]  /*02a0*/  MOV R12, RZ ;  /* 0x000000ff000c7202 */ /* 0x000fe20000000f00 */
[----:B------:R-:W-:Y:S01]  /*02b0*/  ULOP3.LUT UR4, UR18, 0x7ffffff8, URZ, 0xc0, !UPT ;  /* 0x7ffffff812047892 */ /* 0x000fe2000f8ec0ff */
[----:B------:R-:W-:-:S03]  /*02c0*/  MOV R15, R13 ;  /* 0x0000000d000f7202 */ /* 0x000fc60000000f00 */
[----:B------:R-:W-:Y:S02]  /*02d0*/  UIADD3 UR5, UPT, UPT, -UR4, URZ, URZ ;  /* 0x000000ff04057290 */ /* 0x000fe4000fffe1ff */
[----:B0-----:R-:W-:Y:S02]  /*02e0*/  UIMAD.WIDE.U32 UR6, UR18, 0xc, UR20 ;  /* 0x0000000c120678a5 */ /* 0x001fe4000f8e0014 */
[----:B------:R-:W-:Y:S02]  /*02f0*/  UIMAD.WIDE.U32 UR8, UR18, 0x10, UR20 ;  /* 0x00000010120878a5 */ /* 0x000fe4000f8e0014 */
[----:B------:R-:W-:Y:S02]  /*0300*/  UIMAD.WIDE.U32 UR10, UR18, 0x14, UR20 ;  /* 0x00000014120a78a5 */ /* 0x000fe4000f8e0014 */
[----:B------:R-:W-:Y:S02]  /*0310*/  UIMAD.WIDE.U32 UR12, UR18, 0x18, UR20 ;  /* 0x00000018120c78a5 */ /* 0x000fe4000f8e0014 */
[----:B------:R-:W-:-:S12]  /*0320*/  UIMAD.WIDE.U32 UR14, UR18, 0x1c, UR20 ;  /* 0x0000001c120e78a5 */ /* 0x000fd8000f8e0014 */
.L_x_2:
[----:B------:R-:W0:Y:S01]  /*0330*/  LDC.64 R2, c[0x0][0x380] ;  /* 0x0000e000ff027b82 */ /* 0x000e220000000a00 */
[----:B------:R-:W-:Y:S01]  /*0340*/  HFMA2 R8, -RZ, RZ, 0, 2.384185791015625e-07 ;  /* 0x00000004ff087431 */ /* 0x000fe200000001ff */
[----:B------:R-:W-:Y:S02]  /*0350*/  UIMAD.WIDE.U32 UR24, UR18, 0x4, UR20 ;  /* 0x00000004121878a5 */ /* 0x000fe4000f8e0014 */
[----:B------:R-:W-:-:S04]  /*0360*/  UIMAD.WIDE.U32 UR22, UR18, 0x8, UR20 ;  /* 0x00000008121678a5 */ /* 0x000fc8000f8e0014 */
[----:B------:R-:W-:Y:S01]  /*0370*/  MOV R4, UR24 ;  /* 0x0000001800047c02 */ /* 0x000fe20008000f00 */
[----:B------:R-:W-:Y:S01]  /*0380*/  IMAD.U32 R5, RZ, RZ, UR25 ;  /* 0x00000019ff057e24 */ /* 0x000fe2000f8e00ff */
[----:B------:R-:W-:Y:S01]  /*0390*/  MOV R6, UR22 ;  /* 0x0000001600067c02 */ /* 0x000fe20008000f00 */
[----:B------:R-:W-:Y:S01]  /*03a0*/  IMAD.WIDE R8, R15, R8, UR20 ;  /* 0x000000140f087e25 */ /* 0x000fe2000f8e0208 */
[----:B------:R-:W-:-:S03]  /*03b0*/  MOV R7, UR23 ;  /* 0x0000001700077c02 */ /* 0x000fc60008000f00 */
[----:B------:R-:W-:Y:S02]  /*03c0*/  HFMA2 R10, -RZ, RZ, 0, 2.384185791015625e-07 ;  /* 0x00000004ff0a7431 */ /* 0x000fe400000001ff */
[C---:B------:R-:W-:Y:S01]  /*03d0*/  IMAD.WIDE R4, R15.reuse, 0x4, R4 ;  /* 0x000000040f047825 */ /* 0x040fe200078e0204 */
[----:B------:R1:W2:Y:S01]  /*03e0*/  LDG.E R20, desc[UR16][R8.64] ;  /* 0x0000001008147981 */ /* 0x0002a2000c1e1900 */
[----:B------:R-:W-:Y:S02]  /*03f0*/  MOV R24, 0x4 ;  /* 0x0000000400187802 */ /* 0x000fe40000000f00 */
[----:B0-----:R-:W-:Y:S01]  /*0400*/  IMAD.WIDE R2, R14, 0x4, R2 ;  /* 0x000000040e027825 */ /* 0x001fe200078e0202 */
[----:B------:R0:W3:Y:S04]  /*0410*/  LDG.E R19, desc[UR16][R4.64] ;  /* 0x0000001004137981 */ /* 0x0000e8000c1e1900 */
[----:B------:R-:W2:Y:S01]  /*0420*/  LDG.E R21, desc[UR16][R2.64] ;  /* 0x0000001002157981 */ /* 0x000ea2000c1e1900 */
[----:B------:R-:W-:-:S03]  /*0430*/  IMAD.WIDE R6, R15, 0x4, R6 ;  /* 0x000000040f067825 */ /* 0x000fc600078e0206 */
[----:B------:R-:W3:Y:S01]  /*0440*/  LDG.E R18, desc[UR16][R2.64+0x4] ;  /* 0x0000041002127981 */ /* 0x000ee2000c1e1900 */
[C---:B------:R-:W-:Y:S01]  /*0450*/  IMAD.WIDE R24, R15.reuse, R24, UR6 ;  /* 0x000000060f187e25 */ /* 0x040fe2000f8e0218 */
[----:B------:R-:W-:Y:S02]  /*0460*/  MOV R26, 0x4 ;  /* 0x00000004001a7802 */ /* 0x000fe40000000f00 */
[----:B------:R4:W5:Y:S01]  /*0470*/  LDG.E R17, desc[UR16][R6.64] ;  /* 0x0000001006117981 */ /* 0x000962000c1e1900 */
[----:B-1----:R-:W-:-:S03]  /*0480*/  IMAD.WIDE R8, R15, R10, UR8 ;  /* 0x000000080f087e25 */ /* 0x002fc6000f8e020a */
[----:B------:R-:W5:Y:S01]  /*0490*/  LDG.E R16, desc[UR16][R2.64+0x8] ;  /* 0x0000081002107981 */ /* 0x000f62000c1e1900 */
[----:B------:R-:W-:Y:S02]  /*04a0*/  HFMA2 R28, -RZ, RZ, 0, 2.384185791015625e-07 ;  /* 0x00000004ff1c7431 */ /* 0x000fe400000001ff */
[C---:B0-----:R-:W-:Y:S01]  /*04b0*/  IMAD.WIDE R4, R15.reuse, R26, UR10 ;  /* 0x0000000a0f047e25 */ /* 0x041fe2000f8e021a */
[----:B------:R-:W5:Y:S04]  /*04c0*/  LDG.E R23, desc[UR16][R24.64] ;  /* 0x0000001018177981 */ /* 0x000f68000c1e1900 */
[----:B------:R-:W5:Y:S01]  /*04d0*/  LDG.E R22, desc[UR16][R2.64+0xc] ;  /* 0x00000c1002167981 */ /* 0x000f62000c1e1900 */
[----:B----4-:R-:W-:-:S03]  /*04e0*/  IMAD.WIDE R6, R15, R10, UR12 ;  /* 0x0000000c0f067e25 */ /* 0x010fc6000f8e020a */
[----:B------:R-:W4:Y:S04]  /*04f0*/  LDG.E R9, desc[UR16][R8.64] ;  /* 0x0000001008097981 */ /* 0x000f28000c1e1900 */
[----:B------:R-:W4:Y:S01]  /*0500*/  LDG.E R26, desc[UR16][R2.64+0x10] ;  /* 0x00001010021a7981 */ /* 0x000f22000c1e1900 */
[----:B------:R-:W-:-:S03]  /*0510*/  IMAD.WIDE R10, R15, R28, UR14 ;  /* 0x0000000e0f0a7e25 */ /* 0x000fc6000f8e021c */
[----:B------:R-:W4:Y:S04]  /*0520*/  LDG.E R4, desc[UR16][R4.64] ;  /* 0x0000001004047981 */ /* 0x000f28000c1e1900 */
[----:B------:R-:W4:Y:S04]  /*0530*/  LDG.E R27, desc[UR16][R2.64+0x14] ;  /* 0x00001410021b7981 */ /* 0x000f28000c1e1900 */
[----:B------:R0:W4:Y:S04]  /*0540*/  LDG.E R7, desc[UR16][R6.64] ;  /* 0x0000001006077981 */ /* 0x000128000c1e1900 */
[----:B------:R-:W4:Y:S04]  /*0550*/  LDG.E R24, desc[UR16][R2.64+0x18] ;  /* 0x0000181002187981 */ /* 0x000f28000c1e1900 */
[----:B------:R-:W4:Y:S04]  /*0560*/  LDG.E R10, desc[UR16][R10.64] ;  /* 0x000000100a0a7981 */ /* 0x000f28000c1e1900 */
[----:B------:R-:W4:Y:S01]  /*0570*/  LDG.E R25, desc[UR16][R2.64+0x1c] ;  /* 0x00001c1002197981 */ /* 0x000f22000c1e1900 */
[----:B------:R-:W-:-:S04]  /*0580*/  UIADD3 UR5, UPT, UPT, UR5, 0x8, URZ ;  /* 0x0000000805057890 */ /* 0x000fc8000fffe0ff */
[----:B------:R-:W-:Y:S01]  /*0590*/  UISETP.NE.AND UP1, UPT, UR5, URZ, UPT ;  /* 0x000000ff0500728c */ /* 0x000fe2000bf25270 */
[----:B0-----:R-:W-:Y:S01]  /*05a0*/  IMAD.U32 R6, RZ, RZ, UR18 ;  /* 0x00000012ff067e24 */ /* 0x001fe2000f8e00ff */
[----:B------:R-:W-:-:S04]  /*05b0*/  IADD3 R14, PT, PT, R14, 0x8, RZ ;  /* 0x000000080e0e7810 */ /* 0x000fc80007ffe0ff */
[----:B------:R-:W-:Y:S01]  /*05c0*/  LEA R15, R6, R15, 0x3 ;  /* 0x0000000f060f7211 */ /* 0x000fe200078e18ff */
[----:B--2---:R-:W-:-:S04]  /*05d0*/  IMAD R20, R21, R20, R12 ;  /* 0x0000001415147224 */ /* 0x004fc800078e020c */
[----:B---3--:R-:W-:-:S04]  /*05e0*/  IMAD R18, R18, R19, R20 ;  /* 0x0000001312127224 */ /* 0x008fc800078e0214 */
[----:B-----5:R-:W-:-:S04]  /*05f0*/  IMAD R16, R16, R17, R18 ;  /* 0x0000001110107224 */ /* 0x020fc800078e0212 */
[----:B------:R-:W-:-:S04]  /*0600*/  IMAD R16, R22, R23, R16 ;  /* 0x0000001716107224 */ /* 0x000fc800078e0210 */
[----:B----4-:R-:W-:-:S04]  /*0610*/  IMAD R9, R26, R9, R16 ;  /* 0x000000091a097224 */ /* 0x010fc800078e0210 */
[----:B------:R-:W-:-:S04]  /*0620*/  IMAD R4, R27, R4, R9 ;  /* 0x000000041b047224 */ /* 0x000fc800078e0209 */
[----:B------:R-:W-:-:S04]  /*0630*/  IMAD R7, R24, R7, R4 ;  /* 0x0000000718077224 */ /* 0x000fc800078e0204 */
[----:B------:R-:W-:Y:S01]  /*0640*/  IMAD R12, R25, R10, R7 ;  /* 0x0000000a190c7224 */ /* 0x000fe200078e0207 */
[----:B------:R-:W-:Y:S06]  /*0650*/  BRA.U UP1, `(.L_x_2) ;  /* 0xfffffffd01347547 */ /* 0x000fec000b83ffff */
.L_x_1:
[----:B------:R-:W-:Y:S05]  /*0660*/  BRA.U !UP0, `(.L_x_0) ;  /* 0x0000000508147547 */ /* 0x000fea000b800000 */
[----:B------:R-:W-:Y:S01]  /*0670*/  UISETP.GE.U32.AND UP0, UPT, UR19, 0x4, UPT ;  /* 0x000000041300788c */ /* 0x000fe2000bf06070 */
[----:B------:R-:W-:Y:S01]  /*0680*/  IADD3 R2, PT, PT, R0, -R13, RZ ;  /* 0x8000000d00027210 */ /* 0x000fe20007ffe0ff */
[----:B------:R-:W-:-:S04]  /*0690*/  ULOP3.LUT UR5, UR18, 0x3, URZ, 0xc0, !UPT ;  /* 0x0000000312057892 */ /* 0x000fc8000f8ec0ff */
[----:B------:R-:W-:-:S03]  /*06a0*/  UISETP.NE.AND UP1, UPT, UR5, URZ, UPT ;  /* 0x000000ff0500728c */ /* 0x000fc6000bf25270 */
[----:B------:R-:W-:Y:S08]  /*06b0*/  BRA.U !UP0, `(.L_x_3) ;  /* 0x0000000108687547 */ /* 0x000ff0000b800000 */
[----:B------:R-:W0:Y:S01]  /*06c0*/  LDC.64 R6, c[0x0][0x388] ;  /* 0x0000e200ff067b82 */ /* 0x000e220000000a00 */
[----:B------:R-:W-:Y:S01]  /*06d0*/  MOV R8, UR4 ;  /* 0x0000000400087c02 */ /* 0x000fe20008000f00 */
[----:B------:R-:W-:Y:S01]  /*06e0*/  IMAD.U32 R11, RZ, RZ, UR18 ;  /* 0x00000012ff0b7e24 */ /* 0x000fe2000f8e00ff */
[----:B------:R-:W-:-:S03]  /*06f0*/  IADD3 R3, PT, PT, R2, UR4, RZ ;  /* 0x0000000402037c10 */ /* 0x000fc6000fffe0ff */
[----:B------:R-:W-:Y:S02]  /*0700*/  IMAD R9, R8, UR18, R13 ;  /* 0x0000001208097c24 */ /* 0x000fe4000f8e020d */
[----:B------:R-:W1:Y:S01]  /*0710*/  LDC.64 R4, c[0x0][0x380] ;  /* 0x0000e000ff047b82 */ /* 0x000e620000000a00 */
[----:B------:R-:W-:Y:S01]  /*0720*/  MOV R15, UR18 ;  /* 0x00000012000f7c02 */ /* 0x000fe20008000f00 */
[----:B0-----:R-:W-:Y:S01]  /*0730*/  IMAD.WIDE R6, R9, 0x4, R6 ;  /* 0x0000000409067825 */ /* 0x001fe200078e0206 */
[----:B------:R-:W-:-:S05]  /*0740*/  MOV R9, UR18 ;  /* 0x0000001200097c02 */ /* 0x000fca0008000f00 */
[----:B------:R-:W-:Y:S02]  /*0750*/  IMAD.WIDE.U32 R8, R9, 0x4, R6 ;  /* 0x0000000409087825 */ /* 0x000fe400078e0006 */
[----:B------:R-:W2:Y:S02]  /*0760*/  LDG.E R6, desc[UR16][R6.64] ;  /* 0x0000001006067981 */ /* 0x000ea4000c1e1900 */
[----:B-1----:R-:W-:-:S04]  /*0770*/  IMAD.WIDE R4, R3, 0x4, R4 ;  /* 0x0000000403047825 */ /* 0x002fc800078e0204 */
[----:B------:R-:W-:Y:S01]  /*0780*/  IMAD.WIDE.U32 R10, R11, 0x4, R8 ;  /* 0x000000040b0a7825 */ /* 0x000fe200078e0008 */
[----:B------:R-:W2:Y:S04]  /*0790*/  LDG.E R3, desc[UR16][R4.64] ;  /* 0x0000001004037981 */ /* 0x000ea8000c1e1900 */
[----:B------:R-:W3:Y:S01]  /*07a0*/  LDG.E R8, desc[UR16][R8.64] ;  /* 0x0000001008087981 */ /* 0x000ee2000c1e1900 */
[----:B------:R-:W-:-:S03]  /*07b0*/  IMAD.WIDE.U32 R14, R15, 0x4, R10 ;  /* 0x000000040f0e7825 */ /* 0x000fc600078e000a */
[----:B------:R-:W3:Y:S04]  /*07c0*/  LDG.E R16, desc[UR16][R4.64+0x4] ;  /* 0x0000041004107981 */ /* 0x000ee8000c1e1900 */
[----:B------:R-:W4:Y:S04]  /*07d0*/  LDG.E R17, desc[UR16][R10.64] ;  /* 0x000000100a117981 */ /* 0x000f28000c1e1900 */
[----:B------:R-:W4:Y:S04]  /*07e0*/  LDG.E R18, desc[UR16][R4.64+0x8] ;  /* 0x0000081004127981 */ /* 0x000f28000c1e1900 */
[----:B------:R-:W5:Y:S04]  /*07f0*/  LDG.E R20, desc[UR16][R4.64+0xc] ;  /* 0x00000c1004147981 */ /* 0x000f68000c1e1900 */
[----:B------:R-:W5:Y:S01]  /*0800*/  LDG.E R14, desc[UR16][R14.64] ;  /* 0x000000100e0e7981 */ /* 0x000f62000c1e1900 */
[----:B------:R-:W-:Y:S01]  /*0810*/  UIADD3 UR4, UPT, UPT, UR4, 0x4, URZ ;  /* 0x0000000404047890 */ /* 0x000fe2000fffe0ff */
[----:B--2---:R-:W-:-:S04]  /*0820*/  IMAD R3, R3, R6, R12 ;  /* 0x0000000603037224 */ /* 0x004fc800078e020c */
[----:B---3--:R-:W-:-:S04]  /*0830*/  IMAD R3, R16, R8, R3 ;  /* 0x0000000810037224 */ /* 0x008fc800078e0203 */
[----:B----4-:R-:W-:-:S04]  /*0840*/  IMAD R3, R18, R17, R3 ;  /* 0x0000001112037224 */ /* 0x010fc800078e0203 */
[----:B-----5:R-:W-:-:S07]  /*0850*/  IMAD R12, R20, R14, R3 ;  /* 0x0000000e140c7224 */ /* 0x020fce00078e0203 */
.L_x_3:
[----:B------:R-:W-:Y:S05]  /*0860*/  BRA.U !UP1, `(.L_x_0) ;  /* 0x0000000109947547 */ /* 0x000fea000b800000 */
[----:B------:R-:W-:Y:S01]  /*0870*/  UISETP.NE.AND UP0, UPT, UR5, 0x1, UPT ;  /* 0x000000010500788c */ /* 0x000fe2000bf05270 */
[----:B------:R-:W-:Y:S01]  /*0880*/  MOV R4, UR4 ;  /* 0x0000000400047c02 */ /* 0x000fe20008000f00 */
[----:B------:R-:W-:Y:S02]  /*0890*/  ULOP3.LUT UR5, UR18, 0x1, URZ, 0xc0, !UPT ;  /* 0x0000000112057892 */ /* 0x000fe4000f8ec0ff */
[----:B------:R-:W-:Y:S02]  /*08a0*/  MOV R5, UR18 ;  /* 0x0000001200057c02 */ /* 0x000fe40008000f00 */
[----:B------:R-:W-:Y:S01]  /*08b0*/  UISETP.NE.U32.AND UP1, UPT, UR5, 0x1, UPT ;  /* 0x000000010500788c */ /* 0x000fe2000bf25070 */
[----:B------:R-:W-:-:S04]  /*08c0*/  PLOP3.LUT P0, PT, PT, PT, UP0, 0x80, 0x8 ;  /* 0x000000000008781c */ /* 0x000fc80003f0f008 */
[----:B------:R-:W0:Y:S01]  /*08d0*/  @UP0 LDCU.128 UR8, c[0x0][0x380] ;  /* 0x00007000ff0807ac */ /* 0x000e220008000c00 */
[----:B------:R-:W-:-:S05]  /*08e0*/  PLOP3.LUT P1, PT, PT, PT, UP1, 0x80, 0x8 ;  /* 0x000000000008781c */ /* 0x000fca0003f2f018 */
[----:B------:R-:W1:Y:S03]  /*08f0*/  @!UP1 LDCU.128 UR12, c[0x0][0x380] ;  /* 0x00007000ff0c97ac */ /* 0x000e660008000c00 */
[----:B------:R-:W-:Y:S01]  /*0900*/  @P0 IMAD R3, R4, UR18, R13 ;  /* 0x0000001204030c24 */ /* 0x000fe2000f8e020d */
[----:B0-----:R-:W-:Y:S02]  /*0910*/  MOV R10, UR10 ;  /* 0x0000000a000a7c02 */ /* 0x001fe40008000f00 */
[----:B------:R-:W-:Y:S02]  /*0920*/  MOV R11, UR11 ;  /* 0x0000000b000b7c02 */ /* 0x000fe40008000f00 */
[----:B------:R-:W-:Y:S02]  /*0930*/  MOV R6, UR8 ;  /* 0x0000000800067c02 */ /* 0x000fe40008000f00 */
[----:B------:R-:W-:Y:S01]  /*0940*/  MOV R7, UR9 ;  /* 0x0000000900077c02 */ /* 0x000fe20008000f00 */
[----:B------:R-:W-:-:S04]  /*0950*/  @P0 IMAD.WIDE R10, R3, 0x4, R10 ;  /* 0x00000004030a0825 */ /* 0x000fc800078e020a */
[C---:B------:R-:W-:Y:S01]  /*0960*/  @P0 VIADD R3, R2.reuse, UR4 ;  /* 0x0000000402030c36 */ /* 0x040fe20008000000 */
[----:B------:R-:W-:Y:S01]  /*0970*/  @UP0 UIADD3 UR4, UPT, UPT, UR4, 0x2, URZ ;  /* 0x0000000204040890 */ /* 0x000fe2000fffe0ff */
[----:B-1----:R-:W-:Y:S02]  /*0980*/  MOV R8, UR12 ;  /* 0x0000000c00087c02 */ /* 0x002fe40008000f00 */
[----:B------:R-:W-:Y:S01]  /*0990*/  MOV R9, UR13 ;  /* 0x0000000d00097c02 */ /* 0x000fe20008000f00 */
[----:B------:R-:W-:Y:S01]  /*09a0*/  @P0 IMAD.WIDE R6, R3, 0x4, R6 ;  /* 0x0000000403060825 */ /* 0x000fe200078e0206 */
[----:B------:R-:W-:Y:S01]  /*09b0*/  MOV R14, UR14 ;  /* 0x0000000e000e7c02 */ /* 0x000fe20008000f00 */
[----:B------:R-:W2:Y:S01]  /*09c0*/  @P0 LDG.E R16, desc[UR16][R10.64] ;  /* 0x000000100a100981 */ /* 0x000ea2000c1e1900 */
[----:B------:R-:W-:Y:S01]  /*09d0*/  MOV R18, UR4 ;  /* 0x0000000400127c02 */ /* 0x000fe20008000f00 */
[----:B------:R-:W-:Y:S01]  /*09e0*/  @P0 IMAD.WIDE.U32 R4, R5, 0x4, R10 ;  /* 0x0000000405040825 */ /* 0x000fe200078e000a */
[----:B------:R-:W-:Y:S01]  /*09f0*/  @!P1 IADD3 R3, PT, PT, R2, UR4, RZ ;  /* 0x0000000402039c10 */ /* 0x000fe2000fffe0ff */
[----:B------:R-:W2:Y:S01]  /*0a00*/  @P0 LDG.E R17, desc[UR16][R6.64] ;  /* 0x0000001006110981 */ /* 0x000ea2000c1e1900 */
[----:B------:R-:W-:Y:S01]  /*0a10*/  MOV R15, UR15 ;  /* 0x0000000f000f7c02 */ /* 0x000fe20008000f00 */
[----:B------:R-:W-:-:S02]  /*0a20*/  @!P1 IMAD R13, R18, UR18, R13 ;  /* 0x00000012120d9c24 */ /* 0x000fc4000f8e020d */
[----:B------:R-:W-:Y:S01]  /*0a30*/  @!P1 IMAD.WIDE R2, R3, 0x4, R8 ;  /* 0x0000000403029825 */ /* 0x000fe200078e0208 */
[----:B------:R-:W3:Y:S03]  /*0a40*/  @P0 LDG.E R19, desc[UR16][R6.64+0x4] ;  /* 0x0000041006130981 */ /* 0x000ee6000c1e1900 */
[----:B------:R-:W-:Y:S01]  /*0a50*/  @!P1 IMAD.WIDE R8, R13, 0x4, R14 ;  /* 0x000000040d089825 */ /* 0x000fe200078e020e */
[----:B------:R-:W3:Y:S04]  /*0a60*/  @P0 LDG.E R4, desc[UR16][R4.64] ;  /* 0x0000001004040981 */ /* 0x000ee8000c1e1900 */
[----:B------:R-:W4:Y:S04]  /*0a70*/  @!P1 LDG.E R3, desc[UR16][R2.64] ;  /* 0x0000001002039981 */ /* 0x000f28000c1e1900 */
[----:B------:R-:W4:Y:S01]  /*0a80*/  @!P1 LDG.E R8, desc[UR16][R8.64] ;  /* 0x0000001008089981 */ /* 0x000f22000c1e1900 */
[----:B--2---:R-:W-:-:S04]  /*0a90*/  @P0 IMAD R16, R17, R16, R12 ;  /* 0x0000001011100224 */ /* 0x004fc800078e020c */
[----:B---3--:R-:W-:-:S04]  /*0aa0*/  @P0 IMAD R12, R19, R4, R16 ;  /* 0x00000004130c0224 */ /* 0x008fc800078e0210 */
[----:B----4-:R-:W-:-:S07]  /*0ab0*/  @!P1 IMAD R12, R3, R8, R12 ;  /* 0x00000008030c9224 */ /* 0x010fce00078e020c */
.L_x_0:
[----:B------:R-:W0:Y:S02]  /*0ac0*/  LDC.64 R2, c[0x0][0x390] ;  /* 0x0000e400ff027b82 */ /* 0x000e240000000a00 */
[----:B0-----:R-:W-:-:S05]  /*0ad0*/  IMAD.WIDE R2, R0, 0x4, R2 ;  /* 0x0000000400027825 */ /* 0x001fca00078e0202 */
[----:B------:R-:W-:Y:S01]  /*0ae0*/  STG.E desc[UR16][R2.64], R12 ;  /* 0x0000000c02007986 */ /* 0x000fe2000c101910 */
[----:B------:R-:W-:Y:S05]  /*0af0*/  EXIT ;  /* 0x000000000000794d */ /* 0x000fea0003800000 */
.L_x_4:
[----:B------:R-:W-:-:S00]  /*0b00*/  BRA `(.L_x_4) ;  /* 0xfffffffc00fc7947 */ /* 0x000fc0000383ffff */
[----:B------:R-:W-:-:S00]  /*0b10*/  NOP ;  /* 0x0000000000007918 */ /* 0x000fc00000000000 */
        /* <DEDUP_REMOVED lines=14> */
.L_x_5:


//--------------------- .nv.shared.reserved.0     --------------------------
	.section	.nv.shared.reserved.0,"aw",@nobits
	.weak		__nv_reservedSMEM_offset_0_alias
	.size		__nv_reservedSMEM_offset_0_alias, 0, 64
	.other		__nv_reservedSMEM_offset_0_alias,@"STO_CUDA_RESERVED_SHARED STV_DEFAULT"
__nv_reservedSMEM_offset_0_alias:
	.zero		0
	.zero		64


//--------------------- .nv.constant0._Z20matrixMultiplicationPKiS0_Pii --------------------------
	.section	.nv.constant0._Z20matrixMultiplicationPKiS0_Pii,"a",@progbits
	.sectionflags	@""
	.align	4
.nv.constant0._Z20matrixMultiplicationPKiS0_Pii:
	.zero		924


//--------------------- SYMBOLS --------------------------

	.type		.nv.reservedSmem.offset0,@object
	.size		.nv.reservedSmem.offset0,0x4
